//
// Generated by NVIDIA NVVM Compiler
//
// Compiler Build ID: CL-36424714
// Cuda compilation tools, release 13.0, V13.0.88
// Based on NVVM 20.0.0
//

.version 9.0
.target sm_100
.address_size 64

	// .globl	_Z29cudaMultiplyMatrixByTransposePdS_i

.visible .entry _Z29cudaMultiplyMatrixByTransposePdS_i(
	.param .u64 .ptr .align 1 _Z29cudaMultiplyMatrixByTransposePdS_i_param_0,
	.param .u64 .ptr .align 1 _Z29cudaMultiplyMatrixByTransposePdS_i_param_1,
	.param .u32 _Z29cudaMultiplyMatrixByTransposePdS_i_param_2
)
{
	.reg .pred 	%p<10>;
	.reg .b32 	%r<79>;
	.reg .b64 	%rd<60>;
	.reg .b64 	%fd<67>;

	ld.param.u64 	%rd3, [_Z29cudaMultiplyMatrixByTransposePdS_i_param_0];
	ld.param.u32 	%r44, [_Z29cudaMultiplyMatrixByTransposePdS_i_param_2];
	cvta.to.global.u64 	%rd1, %rd3;
	mov.u32 	%r1, %tid.x;
	mov.u32 	%r65, %ctaid.x;
	setp.ge.s32 	%p1, %r65, %r44;
	@%p1 bra 	$L__BB0_14;
	mul.lo.s32 	%r3, %r44, %r1;
	and.b32  	%r4, %r44, 7;
	and.b32  	%r5, %r44, 3;
	and.b32  	%r6, %r44, -8;
	and.b32  	%r7, %r44, 1;
	neg.s32 	%r8, %r6;
	shl.b32 	%r9, %r44, 3;
	shl.b32 	%r45, %r44, 1;
	add.s32 	%r10, %r1, %r45;
	mad.lo.s32 	%r11, %r44, 3, %r1;
	shl.b32 	%r46, %r44, 2;
	add.s32 	%r12, %r1, %r46;
	mad.lo.s32 	%r13, %r44, 5, %r1;
	mad.lo.s32 	%r14, %r44, 6, %r1;
	mad.lo.s32 	%r15, %r44, 7, %r1;
	mul.wide.s32 	%rd50, %r44, 8;
$L__BB0_2:
	add.s32 	%r48, %r44, -1;
	setp.lt.u32 	%p2, %r48, 7;
	mov.b32 	%r77, 0;
	mov.f64 	%fd66, 0d0000000000000000;
	@%p2 bra 	$L__BB0_5;
	add.s32 	%r73, %r1, %r44;
	mov.f64 	%fd66, 0d0000000000000000;
	mov.u32 	%r66, %r1;
	mov.u32 	%r67, %r15;
	mov.u32 	%r68, %r14;
	mov.u32 	%r69, %r13;
	mov.u32 	%r70, %r12;
	mov.u32 	%r71, %r11;
	mov.u32 	%r72, %r10;
	mov.u32 	%r74, %r65;
	mov.u32 	%r75, %r8;
$L__BB0_4:
	.pragma "nounroll";
	mul.wide.u32 	%rd4, %r66, 8;
	add.s64 	%rd5, %rd1, %rd4;
	ld.global.f64 	%fd16, [%rd5];
	mul.wide.s32 	%rd6, %r74, 8;
	add.s64 	%rd7, %rd1, %rd6;
	ld.global.f64 	%fd17, [%rd7];
	fma.rn.f64 	%fd18, %fd16, %fd17, %fd66;
	mul.wide.u32 	%rd8, %r73, 8;
	add.s64 	%rd9, %rd1, %rd8;
	ld.global.f64 	%fd19, [%rd9];
	add.s64 	%rd11, %rd7, %rd50;
	ld.global.f64 	%fd20, [%rd11];
	fma.rn.f64 	%fd21, %fd19, %fd20, %fd18;
	mul.wide.u32 	%rd12, %r72, 8;
	add.s64 	%rd13, %rd1, %rd12;
	ld.global.f64 	%fd22, [%rd13];
	add.s64 	%rd14, %rd11, %rd50;
	ld.global.f64 	%fd23, [%rd14];
	fma.rn.f64 	%fd24, %fd22, %fd23, %fd21;
	mul.wide.u32 	%rd15, %r71, 8;
	add.s64 	%rd16, %rd1, %rd15;
	ld.global.f64 	%fd25, [%rd16];
	add.s64 	%rd17, %rd14, %rd50;
	ld.global.f64 	%fd26, [%rd17];
	fma.rn.f64 	%fd27, %fd25, %fd26, %fd24;
	mul.wide.u32 	%rd18, %r70, 8;
	add.s64 	%rd19, %rd1, %rd18;
	ld.global.f64 	%fd28, [%rd19];
	add.s64 	%rd20, %rd17, %rd50;
	ld.global.f64 	%fd29, [%rd20];
	fma.rn.f64 	%fd30, %fd28, %fd29, %fd27;
	mul.wide.u32 	%rd21, %r69, 8;
	add.s64 	%rd22, %rd1, %rd21;
	ld.global.f64 	%fd31, [%rd22];
	add.s64 	%rd23, %rd20, %rd50;
	ld.global.f64 	%fd32, [%rd23];
	fma.rn.f64 	%fd33, %fd31, %fd32, %fd30;
	mul.wide.u32 	%rd24, %r68, 8;
	add.s64 	%rd25, %rd1, %rd24;
	ld.global.f64 	%fd34, [%rd25];
	add.s64 	%rd26, %rd23, %rd50;
	ld.global.f64 	%fd35, [%rd26];
	fma.rn.f64 	%fd36, %fd34, %fd35, %fd33;
	mul.wide.u32 	%rd27, %r67, 8;
	add.s64 	%rd28, %rd1, %rd27;
	ld.global.f64 	%fd37, [%rd28];
	add.s64 	%rd29, %rd26, %rd50;
	ld.global.f64 	%fd38, [%rd29];
	fma.rn.f64 	%fd66, %fd37, %fd38, %fd36;
	add.s32 	%r75, %r75, 8;
	add.s32 	%r74, %r74, %r9;
	add.s32 	%r73, %r73, %r9;
	add.s32 	%r72, %r72, %r9;
	add.s32 	%r71, %r71, %r9;
	add.s32 	%r70, %r70, %r9;
	add.s32 	%r69, %r69, %r9;
	add.s32 	%r68, %r68, %r9;
	add.s32 	%r67, %r67, %r9;
	add.s32 	%r66, %r66, %r9;
	setp.ne.s32 	%p3, %r75, 0;
	mov.u32 	%r77, %r6;
	@%p3 bra 	$L__BB0_4;
$L__BB0_5:
	setp.eq.s32 	%p4, %r4, 0;
	@%p4 bra 	$L__BB0_13;
	add.s32 	%r49, %r4, -1;
	setp.lt.u32 	%p5, %r49, 3;
	@%p5 bra 	$L__BB0_8;
	mul.lo.s32 	%r50, %r77, %r44;
	add.s32 	%r51, %r50, %r1;
	mul.wide.u32 	%rd30, %r51, 8;
	add.s64 	%rd31, %rd1, %rd30;
	ld.global.f64 	%fd40, [%rd31];
	add.s32 	%r52, %r50, %r65;
	mul.wide.s32 	%rd32, %r52, 8;
	add.s64 	%rd33, %rd1, %rd32;
	ld.global.f64 	%fd41, [%rd33];
	fma.rn.f64 	%fd42, %fd40, %fd41, %fd66;
	add.s32 	%r53, %r51, %r44;
	mul.wide.u32 	%rd34, %r53, 8;
	add.s64 	%rd35, %rd1, %rd34;
	ld.global.f64 	%fd43, [%rd35];
	add.s64 	%rd37, %rd33, %rd50;
	ld.global.f64 	%fd44, [%rd37];
	fma.rn.f64 	%fd45, %fd43, %fd44, %fd42;
	add.s32 	%r54, %r53, %r44;
	mul.wide.u32 	%rd38, %r54, 8;
	add.s64 	%rd39, %rd1, %rd38;
	ld.global.f64 	%fd46, [%rd39];
	add.s64 	%rd40, %rd37, %rd50;
	ld.global.f64 	%fd47, [%rd40];
	fma.rn.f64 	%fd48, %fd46, %fd47, %fd45;
	add.s32 	%r55, %r54, %r44;
	mul.wide.u32 	%rd41, %r55, 8;
	add.s64 	%rd42, %rd1, %rd41;
	ld.global.f64 	%fd49, [%rd42];
	add.s64 	%rd43, %rd40, %rd50;
	ld.global.f64 	%fd50, [%rd43];
	fma.rn.f64 	%fd66, %fd49, %fd50, %fd48;
	add.s32 	%r77, %r77, 4;
$L__BB0_8:
	setp.eq.s32 	%p6, %r5, 0;
	@%p6 bra 	$L__BB0_13;
	setp.eq.s32 	%p7, %r5, 1;
	@%p7 bra 	$L__BB0_11;
	mul.lo.s32 	%r56, %r77, %r44;
	add.s32 	%r57, %r56, %r1;
	mul.wide.u32 	%rd44, %r57, 8;
	add.s64 	%rd45, %rd1, %rd44;
	ld.global.f64 	%fd52, [%rd45];
	add.s32 	%r58, %r56, %r65;
	mul.wide.s32 	%rd46, %r58, 8;
	add.s64 	%rd47, %rd1, %rd46;
	ld.global.f64 	%fd53, [%rd47];
	fma.rn.f64 	%fd54, %fd52, %fd53, %fd66;
	add.s32 	%r59, %r57, %r44;
	mul.wide.u32 	%rd48, %r59, 8;
	add.s64 	%rd49, %rd1, %rd48;
	ld.global.f64 	%fd55, [%rd49];
	add.s64 	%rd51, %rd47, %rd50;
	ld.global.f64 	%fd56, [%rd51];
	fma.rn.f64 	%fd66, %fd55, %fd56, %fd54;
	add.s32 	%r77, %r77, 2;
$L__BB0_11:
	setp.eq.s32 	%p8, %r7, 0;
	@%p8 bra 	$L__BB0_13;
	mul.lo.s32 	%r60, %r77, %r44;
	add.s32 	%r61, %r60, %r1;
	mul.wide.u32 	%rd52, %r61, 8;
	add.s64 	%rd53, %rd1, %rd52;
	ld.global.f64 	%fd57, [%rd53];
	add.s32 	%r62, %r60, %r65;
	mul.wide.s32 	%rd54, %r62, 8;
	add.s64 	%rd55, %rd1, %rd54;
	ld.global.f64 	%fd58, [%rd55];
	fma.rn.f64 	%fd66, %fd57, %fd58, %fd66;
$L__BB0_13:
	ld.param.u64 	%rd59, [_Z29cudaMultiplyMatrixByTransposePdS_i_param_1];
	add.s32 	%r63, %r65, %r3;
	cvta.to.global.u64 	%rd56, %rd59;
	mul.wide.s32 	%rd57, %r63, 8;
	add.s64 	%rd58, %rd56, %rd57;
	st.global.f64 	[%rd58], %fd66;
	mov.u32 	%r64, %nctaid.x;
	add.s32 	%r65, %r65, %r64;
	setp.lt.s32 	%p9, %r65, %r44;
	@%p9 bra 	$L__BB0_2;
$L__BB0_14:
	ret;

}


// ===== COMPILED SASS (sm_100) =====

	.target	sm_100

	.elftype	@"ET_EXEC"


//--------------------- .note.nv.tkinfo           --------------------------
	.section	.note.nv.tkinfo,"",@"SHT_NOTE"
	.sectionflags	@"SHF_NOTE_NV_TKINFO"
	.tkinfo
        /*0018*/ 	.word	0x00000002
        /*0030*/ 	.string	""
        /*0030*/ 	.string	"ptxas"
        /*0030*/ 	.string	"Cuda compilation tools, release 13.0, V13.0.88"
        /*0030*/ 	.string	"Build cuda_13.0.r13.0/compiler.36424714_0"
        /*0030*/ 	.string	"-arch sm_100 -m 64 "



//--------------------- .note.nv.cuinfo           --------------------------
	.section	.note.nv.cuinfo,"",@"SHT_NOTE"
	.sectionflags	@"SHF_NOTE_NV_CUINFO"
        /*0018*/ 	.short	0x0002
        /*001a*/ 	.short	0x0064
        /*001c*/ 	.short	0x0082
	.zero		2


//--------------------- .nv.info                  --------------------------
	.section	.nv.info,"",@"SHT_CUDA_INFO"
	.align	4


	//----- nvinfo : EIATTR_REGCOUNT
	.align		4
        /*0000*/ 	.byte	0x04, 0x2f
        /*0002*/ 	.short	(.L_1 - .L_0)
	.align		4
.L_0:
        /*0004*/ 	.word	index@(_Z29cudaMultiplyMatrixByTransposePdS_i)
        /*0008*/ 	.word	0x00000027


	//----- nvinfo : EIATTR_FRAME_SIZE
	.align		4
.L_1:
        /*000c*/ 	.byte	0x04, 0x11
        /*000e*/ 	.short	(.L_3 - .L_2)
	.align		4
.L_2:
        /*0010*/ 	.word	index@(_Z29cudaMultiplyMatrixByTransposePdS_i)
        /*0014*/ 	.word	0x00000000


	//----- nvinfo : EIATTR_MIN_STACK_SIZE
	.align		4
.L_3:
        /*0018*/ 	.byte	0x04, 0x12
        /*001a*/ 	.short	(.L_5 - .L_4)
	.align		4
.L_4:
        /*001c*/ 	.word	index@(_Z29cudaMultiplyMatrixByTransposePdS_i)
        /*0020*/ 	.word	0x00000000
.L_5:


//--------------------- .nv.compat                --------------------------
	.section	.nv.compat,"",@"SHT_CUDA_COMPAT_INFO"
	.align	4
        /*0000*/ 	.byte	0x02, 0x09, 0x00, 0x00, 0x02, 0x02, 0x01, 0x00, 0x02, 0x05, 0x05, 0x00, 0x03, 0x07, 0x01, 0x01
        /*0010*/ 	.byte	0x02, 0x03, 0x00, 0x00, 0x02, 0x06, 0x01, 0x00, 0x04, 0x0b, 0x08, 0x00, 0x01, 0x00, 0x00, 0x00
        /*0020*/ 	.byte	0x00, 0x00, 0x00, 0x00


//--------------------- .nv.info._Z29cudaMultiplyMatrixByTransposePdS_i --------------------------
	.section	.nv.info._Z29cudaMultiplyMatrixByTransposePdS_i,"",@"SHT_CUDA_INFO"
	.sectionflags	@""
	.align	4


	//----- nvinfo : EIATTR_CUDA_API_VERSION
	.align		4
        /*0000*/ 	.byte	0x04, 0x37
        /*0002*/ 	.short	(.L_7 - .L_6)
.L_6:
        /*0004*/ 	.word	0x00000082


	//----- nvinfo : EIATTR_KPARAM_INFO
	.align		4
.L_7:
        /*0008*/ 	.byte	0x04, 0x17
        /*000a*/ 	.short	(.L_9 - .L_8)
.L_8:
        /*000c*/ 	.word	0x00000000
        /*0010*/ 	.short	0x0002
        /*0012*/ 	.short	0x0010
        /*0014*/ 	.byte	0x00, 0xf0, 0x11, 0x00


	//----- nvinfo : EIATTR_KPARAM_INFO
	.align		4
.L_9:
        /*0018*/ 	.byte	0x04, 0x17
        /*001a*/ 	.short	(.L_11 - .L_10)
.L_10:
        /*001c*/ 	.word	0x00000000
        /*0020*/ 	.short	0x0001
        /*0022*/ 	.short	0x0008
        /*0024*/ 	.byte	0x00, 0xf5, 0x21, 0x00


	//----- nvinfo : EIATTR_KPARAM_INFO
	.align		4
.L_11:
        /*0028*/ 	.byte	0x04, 0x17
        /*002a*/ 	.short	(.L_13 - .L_12)
.L_12:
        /*002c*/ 	.word	0x00000000
        /*0030*/ 	.short	0x0000
        /*0032*/ 	.short	0x0000
        /*0034*/ 	.byte	0x00, 0xf5, 0x21, 0x00


	//----- nvinfo : EIATTR_SPARSE_MMA_MASK
	.align		4
.L_13:
        /*0038*/ 	.byte	0x03, 0x50
        /*003a*/ 	.short	0x0000


	//----- nvinfo : EIATTR_MAXREG_COUNT
	.align		4
        /*003c*/ 	.byte	0x03, 0x1b
        /*003e*/ 	.short	0x00ff


	//----- nvinfo : EIATTR_MERCURY_ISA_VERSION
	.align		4
        /*0040*/ 	.byte	0x03, 0x5f
        /*0042*/ 	.short	0x0101


	//----- nvinfo : EIATTR_VRC_CTA_INIT_COUNT
	.align		4
        /*0044*/ 	.byte	0x02, 0x4a
	.zero		1
	.zero		1


	//----- nvinfo : EIATTR_EXIT_INSTR_OFFSETS
	.align		4
        /*0048*/ 	.byte	0x04, 0x1c
        /*004a*/ 	.short	(.L_15 - .L_14)


	//   ....[0]....
.L_14:
        /*004c*/ 	.word	0x00000040


	//   ....[1]....
        /*0050*/ 	.word	0x000009b0


	//----- nvinfo : EIATTR_CBANK_PARAM_SIZE
	.align		4
.L_15:
        /*0054*/ 	.byte	0x03, 0x19
        /*0056*/ 	.short	0x0014


	//----- nvinfo : EIATTR_PARAM_CBANK
	.align		4
        /*0058*/ 	.byte	0x04, 0x0a
        /*005a*/ 	.short	(.L_17 - .L_16)
	.align		4
.L_16:
        /*005c*/ 	.word	index@(.nv.constant0._Z29cudaMultiplyMatrixByTransposePdS_i)
        /*0060*/ 	.short	0x0380
        /*0062*/ 	.short	0x0014


	//----- nvinfo : EIATTR_SW_WAR
	.align		4
.L_17:
        /*0064*/ 	.byte	0x04, 0x36
        /*0066*/ 	.short	(.L_19 - .L_18)
.L_18:
        /*0068*/ 	.word	0x00000008
.L_19:


//--------------------- .nv.callgraph             --------------------------
	.section	.nv.callgraph,"",@"SHT_CUDA_CALLGRAPH"
	.align	4
	.sectionentsize	8
	.align		4
        /*0000*/ 	.word	0x00000000
	.align		4
        /*0004*/ 	.word	0xffffffff
	.align		4
        /*0008*/ 	.word	0x00000000
	.align		4
        /*000c*/ 	.word	0xfffffffe
	.align		4
        /*0010*/ 	.word	0x00000000
	.align		4
        /*0014*/ 	.word	0xfffffffd
	.align		4
        /*0018*/ 	.word	0x00000000
	.align		4
        /*001c*/ 	.word	0xfffffffc


//--------------------- .text._Z29cudaMultiplyMatrixByTransposePdS_i --------------------------
	.section	.text._Z29cudaMultiplyMatrixByTransposePdS_i,"ax",@progbits
	.align	128
        .global         _Z29cudaMultiplyMatrixByTransposePdS_i
        .type           _Z29cudaMultiplyMatrixByTransposePdS_i,@function
        .size           _Z29cudaMultiplyMatrixByTransposePdS_i,(.L_x_6 - _Z29cudaMultiplyMatrixByTransposePdS_i)
        .other          _Z29cudaMultiplyMatrixByTransposePdS_i,@"STO_CUDA_ENTRY STV_DEFAULT"
_Z29cudaMultiplyMatrixByTransposePdS_i:
.text._Z29cudaMultiplyMatrixByTransposePdS_i:
[----:B------:R-:W-:Y:S08]  /*0000*/  LDC R1, c[0x0][0x37c] ;  /* 0x0000df00ff017b82 */ /* 0x000ff00000000800 */
[----:B------:R-:W0:Y:S08]  /*0010*/  S2UR UR4, SR_CTAID.X ;  /* 0x00000000000479c3 */ /* 0x000e300000002500 */
[----:B------:R-:W0:Y:S02]  /*0020*/  LDC R9, c[0x0][0x390] ;  /* 0x0000e400ff097b82 */ /* 0x000e240000000800 */
[----:B0-----:R-:W-:-:S13]  /*0030*/  ISETP.LE.AND P0, PT, R9, UR4, PT ;  /* 0x0000000409007c0c */ /* 0x001fda000bf03270 */
[----:B------:R-:W-:Y:S05]  /*0040*/  @P0 EXIT ;  /* 0x000000000000094d */ /* 0x000fea0003800000 */
[----:B------:R-:W0:Y:S01]  /*0050*/  S2R R0, SR_TID.X ;  /* 0x0000000000007919 */ /* 0x000e220000002100 */
[C---:B------:R-:W-:Y:S01]  /*0060*/  LOP3.LUT R2, R9.reuse, 0xfffffff8, RZ, 0xc0, !PT ;  /* 0xfffffff809027812 */ /* 0x040fe200078ec0ff */
[----:B------:R-:W1:Y:S01]  /*0070*/  LDCU.64 UR6, c[0x0][0x358] ;  /* 0x00006b00ff0677ac */ /* 0x000e620008000a00 */
[CC--:B0-----:R-:W-:Y:S01]  /*0080*/  LEA R3, R9.reuse, R0.reuse, 0x1 ;  /* 0x0000000009037211 */ /* 0x0c1fe200078e08ff */
[C-C-:B------:R-:W-:Y:S01]  /*0090*/  IMAD R4, R9.reuse, 0x3, R0.reuse ;  /* 0x0000000309047824 */ /* 0x140fe200078e0200 */
[C---:B------:R-:W-:Y:S01]  /*00a0*/  LEA R5, R9.reuse, R0, 0x2 ;  /* 0x0000000009057211 */ /* 0x040fe200078e10ff */
[C-C-:B------:R-:W-:Y:S02]  /*00b0*/  IMAD R6, R9.reuse, 0x5, R0.reuse ;  /* 0x0000000509067824 */ /* 0x140fe400078e0200 */
[C-C-:B------:R-:W-:Y:S02]  /*00c0*/  IMAD R7, R9.reuse, 0x6, R0.reuse ;  /* 0x0000000609077824 */ /* 0x140fe400078e0200 */
[----:B-1----:R-:W-:-:S07]  /*00d0*/  IMAD R8, R9, 0x7, R0 ;  /* 0x0000000709087824 */ /* 0x002fce00078e0200 */
.L_x_4:
[----:B0-----:R-:W0:Y:S01]  /*00e0*/  LDC R9, c[0x0][0x390] ;  /* 0x0000e400ff097b82 */ /* 0x001e220000000800 */
[----:B------:R-:W-:Y:S01]  /*00f0*/  HFMA2 R32, -RZ, RZ, 0, 0 ;  /* 0x00000000ff207431 */ /* 0x000fe200000001ff */
[----:B------:R-:W-:Y:S02]  /*0100*/  CS2R R16, SRZ ;  /* 0x0000000000107805 */ /* 0x000fe4000001ff00 */
[----:B0-----:R-:W-:-:S04]  /*0110*/  IADD3 R10, PT, PT, R9, -0x1, RZ ;  /* 0xffffffff090a7810 */ /* 0x001fc80007ffe0ff */
[----:B------:R-:W-:-:S13]  /*0120*/  ISETP.GE.U32.AND P0, PT, R10, 0x7, PT ;  /* 0x000000070a00780c */ /* 0x000fda0003f06070 */
[----:B------:R-:W-:Y:S05]  /*0130*/  @!P0 BRA `(.L_x_0) ;  /* 0x0000000400048947 */ /* 0x000fea0003800000 */
[----:B------:R-:W-:Y:S02]  /*0140*/  IADD3 R11, PT, PT, -R2, RZ, RZ ;  /* 0x000000ff020b7210 */ /* 0x000fe40007ffe1ff */
[----:B------:R-:W-:Y:S02]  /*0150*/  CS2R R16, SRZ ;  /* 0x0000000000107805 */ /* 0x000fe4000001ff00 */
[----:B------:R-:W-:Y:S02]  /*0160*/  IADD3 R30, PT, PT, R0, R9, RZ ;  /* 0x00000009001e7210 */ /* 0x000fe40007ffe0ff */
[----:B------:R-:W-:Y:S02]  /*0170*/  MOV R12, R0 ;  /* 0x00000000000c7202 */ /* 0x000fe40000000f00 */
[----:B------:R-:W-:Y:S02]  /*0180*/  MOV R32, R8 ;  /* 0x0000000800207202 */ /* 0x000fe40000000f00 */
[----:B------:R-:W-:-:S02]  /*0190*/  MOV R34, R7 ;  /* 0x0000000700227202 */ /* 0x000fc40000000f00 */
[----:B------:R-:W-:Y:S02]  /*01a0*/  MOV R36, R6 ;  /* 0x0000000600247202 */ /* 0x000fe40000000f00 */
[----:B------:R-:W-:Y:S02]  /*01b0*/  MOV R13, R5 ;  /* 0x00000005000d7202 */ /* 0x000fe40000000f00 */
[----:B------:R-:W-:Y:S02]  /*01c0*/  MOV R29, R4 ;  /* 0x00000004001d7202 */ /* 0x000fe40000000f00 */
[----:B------:R-:W-:Y:S02]  /*01d0*/  MOV R28, R3 ;  /* 0x00000003001c7202 */ /* 0x000fe40000000f00 */
[----:B------:R-:W-:-:S07]  /*01e0*/  MOV R10, UR4 ;  /* 0x00000004000a7c02 */ /* 0x000fce0008000f00 */
.L_x_1:
[----:B------:R-:W0:Y:S02]  /*01f0*/  LDC.64 R26, c[0x0][0x380] ;  /* 0x0000e000ff1a7b82 */ /* 0x000e240000000a00 */
[----:B0-----:R-:W-:-:S04]  /*0200*/  IMAD.WIDE.U32 R14, R12, 0x8, R26 ;  /* 0x000000080c0e7825 */ /* 0x001fc800078e001a */
[--C-:B------:R-:W-:Y:S02]  /*0210*/  IMAD.WIDE R18, R10, 0x8, R26.reuse ;  /* 0x000000080a127825 */ /* 0x100fe400078e021a */
[----:B------:R-:W2:Y:S04]  /*0220*/  LDG.E.64 R14, desc[UR6][R14.64] ;  /* 0x000000060e0e7981 */ /* 0x000ea8000c1e1b00 */
[----:B------:R-:W2:Y:S01]  /*0230*/  LDG.E.64 R22, desc[UR6][R18.64] ;  /* 0x0000000612167981 */ /* 0x000ea2000c1e1b00 */
[----:B------:R-:W-:-:S04]  /*0240*/  IMAD.WIDE.U32 R24, R30, 0x8, R26 ;  /* 0x000000081e187825 */ /* 0x000fc800078e001a */
[----:B------:R-:W-:Y:S02]  /*0250*/  IMAD.WIDE R20, R9, 0x8, R18 ;  /* 0x0000000809147825 */ /* 0x000fe400078e0212 */
[----:B------:R-:W3:Y:S01]  /*0260*/  LDG.E.64 R18, desc[UR6][R24.64] ;  /* 0x0000000618127981 */ /* 0x000ee2000c1e1b00 */
[----:B--2---:R-:W-:-:S03]  /*0270*/  DFMA R22, R14, R22, R16 ;  /* 0x000000160e16722b */ /* 0x004fc60000000010 */
[----:B------:R0:W3:Y:S01]  /*0280*/  LDG.E.64 R16, desc[UR6][R20.64] ;  /* 0x0000000614107981 */ /* 0x0000e2000c1e1b00 */
[----:B------:R-:W-:-:S06]  /*0290*/  IMAD.WIDE.U32 R14, R28, 0x8, R26 ;  /* 0x000000081c0e7825 */ /* 0x000fcc00078e001a */
[----:B------:R-:W2:Y:S01]  /*02a0*/  LDG.E.64 R14, desc[UR6][R14.64] ;  /* 0x000000060e0e7981 */ /* 0x000ea2000c1e1b00 */
[----:B0-----:R-:W-:-:S05]  /*02b0*/  IMAD.WIDE R20, R9, 0x8, R20 ;  /* 0x0000000809147825 */ /* 0x001fca00078e0214 */
[----:B------:R-:W2:Y:S01]  /*02c0*/  LDG.E.64 R24, desc[UR6][R20.64] ;  /* 0x0000000614187981 */ /* 0x000ea2000c1e1b00 */
[----:B---3--:R-:W-:Y:S01]  /*02d0*/  DFMA R16, R18, R16, R22 ;  /* 0x000000101210722b */ /* 0x008fe20000000016 */
[----:B------:R-:W-:-:S04]  /*02e0*/  IMAD.WIDE.U32 R18, R29, 0x8, R26 ;  /* 0x000000081d127825 */ /* 0x000fc800078e001a */
[----:B------:R-:W-:Y:S02]  /*02f0*/  IMAD.WIDE R22, R9, 0x8, R20 ;  /* 0x0000000809167825 */ /* 0x000fe400078e0214 */
[----:B------:R-:W3:Y:S04]  /*0300*/  LDG.E.64 R18, desc[UR6][R18.64] ;  /* 0x0000000612127981 */ /* 0x000ee8000c1e1b00 */
[----:B------:R0:W3:Y:S01]  /*0310*/  LDG.E.64 R20, desc[UR6][R22.64] ;  /* 0x0000000616147981 */ /* 0x0000e2000c1e1b00 */
[----:B--2---:R-:W-:Y:S01]  /*0320*/  DFMA R24, R14, R24, R16 ;  /* 0x000000180e18722b */ /* 0x004fe20000000010 */
[----:B------:R-:W-:-:S04]  /*0330*/  IMAD.WIDE.U32 R16, R13, 0x8, R26 ;  /* 0x000000080d107825 */ /* 0x000fc800078e001a */
[C---:B0-----:R-:W-:Y:S02]  /*0340*/  IMAD.WIDE R22, R9.reuse, 0x8, R22 ;  /* 0x0000000809167825 */ /* 0x041fe400078e0216 */
[----:B------:R-:W2:Y:S04]  /*0350*/  LDG.E.64 R16, desc[UR6][R16.64] ;  /* 0x0000000610107981 */ /* 0x000ea8000c1e1b00 */
[----:B------:R0:W2:Y:S02]  /*0360*/  LDG.E.64 R14, desc[UR6][R22.64] ;  /* 0x00000006160e7981 */ /* 0x0000a4000c1e1b00 */
[----:B0-----:R-:W-:Y:S01]  /*0370*/  IMAD.WIDE R22, R9, 0x8, R22 ;  /* 0x0000000809167825 */ /* 0x001fe200078e0216 */
[----:B---3--:R-:W-:-:S03]  /*0380*/  DFMA R20, R18, R20, R24 ;  /* 0x000000141214722b */ /* 0x008fc60000000018 */
[----:B------:R-:W-:-:S06]  /*0390*/  IMAD.WIDE.U32 R18, R36, 0x8, R26 ;  /* 0x0000000824127825 */ /* 0x000fcc00078e001a */
[----:B------:R-:W3:Y:S01]  /*03a0*/  LDG.E.64 R18, desc[UR6][R18.64] ;  /* 0x0000000612127981 */ /* 0x000ee2000c1e1b00 */
[----:B------:R-:W-:Y:S01]  /*03b0*/  IMAD.WIDE R24, R9, 0x8, R22 ;  /* 0x0000000809187825 */ /* 0x000fe200078e0216 */
[----:B--2---:R-:W-:Y:S02]  /*03c0*/  DFMA R14, R16, R14, R20 ;  /* 0x0000000e100e722b */ /* 0x004fe40000000014 */
[----:B------:R-:W3:Y:S01]  /*03d0*/  LDG.E.64 R16, desc[UR6][R22.64] ;  /* 0x0000000616107981 */ /* 0x000ee2000c1e1b00 */
[----:B------:R-:W-:-:S04]  /*03e0*/  IMAD.WIDE.U32 R20, R34, 0x8, R26 ;  /* 0x0000000822147825 */ /* 0x000fc800078e001a */
[----:B------:R-:W-:Y:S02]  /*03f0*/  IMAD.WIDE.U32 R26, R32, 0x8, R26 ;  /* 0x00000008201a7825 */ /* 0x000fe400078e001a */
[----:B------:R-:W2:Y:S04]  /*0400*/  LDG.E.64 R20, desc[UR6][R20.64] ;  /* 0x0000000614147981 */ /* 0x000ea8000c1e1b00 */
[----:B------:R0:W2:Y:S04]  /*0410*/  LDG.E.64 R22, desc[UR6][R24.64] ;  /* 0x0000000618167981 */ /* 0x0000a8000c1e1b00 */
[----:B------:R-:W4:Y:S01]  /*0420*/  LDG.E.64 R26, desc[UR6][R26.64] ;  /* 0x000000061a1a7981 */ /* 0x000f22000c1e1b00 */
[----:B0-----:R-:W-:-:S06]  /*0430*/  IMAD.WIDE R24, R9, 0x8, R24 ;  /* 0x0000000809187825 */ /* 0x001fcc00078e0218 */
[----:B------:R-:W4:Y:S01]  /*0440*/  LDG.E.64 R24, desc[UR6][R24.64] ;  /* 0x0000000618187981 */ /* 0x000f22000c1e1b00 */
[----:B------:R-:W-:-:S04]  /*0450*/  IADD3 R11, PT, PT, R11, 0x8, RZ ;  /* 0x000000080b0b7810 */ /* 0x000fc80007ffe0ff */
[----:B------:R-:W-:Y:S01]  /*0460*/  ISETP.NE.AND P0, PT, R11, RZ, PT ;  /* 0x000000ff0b00720c */ /* 0x000fe20003f05270 */
[C---:B------:R-:W-:Y:S01]  /*0470*/  IMAD R12, R9.reuse, 0x8, R12 ;  /* 0x00000008090c7824 */ /* 0x040fe200078e020c */
[C---:B------:R-:W-:Y:S01]  /*0480*/  LEA R10, R9.reuse, R10, 0x3 ;  /* 0x0000000a090a7211 */ /* 0x040fe200078e18ff */
[C---:B------:R-:W-:Y:S01]  /*0490*/  IMAD R32, R9.reuse, 0x8, R32 ;  /* 0x0000000809207824 */ /* 0x040fe200078e0220 */
[C---:B------:R-:W-:Y:S02]  /*04a0*/  LEA R30, R9.reuse, R30, 0x3 ;  /* 0x0000001e091e7211 */ /* 0x040fe400078e18ff */
[C---:B------:R-:W-:Y:S02]  /*04b0*/  LEA R28, R9.reuse, R28, 0x3 ;  /* 0x0000001c091c7211 */ /* 0x040fe400078e18ff */
[C---:B------:R-:W-:Y:S02]  /*04c0*/  LEA R29, R9.reuse, R29, 0x3 ;  /* 0x0000001d091d7211 */ /* 0x040fe400078e18ff */
[----:B------:R-:W-:-:S02]  /*04d0*/  LEA R13, R9, R13, 0x3 ;  /* 0x0000000d090d7211 */ /* 0x000fc400078e18ff */
[C---:B------:R-:W-:Y:S02]  /*04e0*/  LEA R36, R9.reuse, R36, 0x3 ;  /* 0x0000002409247211 */ /* 0x040fe400078e18ff */
[----:B------:R-:W-:Y:S01]  /*04f0*/  LEA R34, R9, R34, 0x3 ;  /* 0x0000002209227211 */ /* 0x000fe200078e18ff */
[----:B---3--:R-:W-:-:S08]  /*0500*/  DFMA R14, R18, R16, R14 ;  /* 0x00000010120e722b */ /* 0x008fd0000000000e */
[----:B--2---:R-:W-:-:S08]  /*0510*/  DFMA R14, R20, R22, R14 ;  /* 0x00000016140e722b */ /* 0x004fd0000000000e */
[----:B----4-:R-:W-:Y:S01]  /*0520*/  DFMA R16, R26, R24, R14 ;  /* 0x000000181a10722b */ /* 0x010fe2000000000e */
[----:B------:R-:W-:Y:S10]  /*0530*/  @P0 BRA `(.L_x_1) ;  /* 0xfffffffc002c0947 */ /* 0x000ff4000383ffff */
[----:B------:R-:W-:-:S07]  /*0540*/  MOV R32, R2 ;  /* 0x0000000200207202 */ /* 0x000fce0000000f00 */
.L_x_0:
[----:B------:R-:W0:Y:S02]  /*0550*/  LDC R30, c[0x0][0x390] ;  /* 0x0000e400ff1e7b82 */ /* 0x000e240000000800 */
[----:B0-----:R-:W-:-:S04]  /*0560*/  LOP3.LUT R10, R30, 0x7, RZ, 0xc0, !PT ;  /* 0x000000071e0a7812 */ /* 0x001fc800078ec0ff */
[----:B------:R-:W-:-:S13]  /*0570*/  ISETP.NE.AND P0, PT, R10, RZ, PT ;  /* 0x000000ff0a00720c */ /* 0x000fda0003f05270 */
[----:B------:R-:W-:Y:S05]  /*0580*/  @!P0 BRA `(.L_x_2) ;  /* 0x0000000000e88947 */ /* 0x000fea0003800000 */
[----:B------:R-:W-:Y:S02]  /*0590*/  IADD3 R10, PT, PT, R10, -0x1, RZ ;  /* 0xffffffff0a0a7810 */ /* 0x000fe40007ffe0ff */
[----:B------:R-:W-:Y:S02]  /*05a0*/  LOP3.LUT R30, R30, 0x3, RZ, 0xc0, !PT ;  /* 0x000000031e1e7812 */ /* 0x000fe400078ec0ff */
[----:B------:R-:W-:Y:S02]  /*05b0*/  ISETP.GE.U32.AND P0, PT, R10, 0x3, PT ;  /* 0x000000030a00780c */ /* 0x000fe40003f06070 */
[----:B------:R-:W-:-:S11]  /*05c0*/  ISETP.NE.AND P1, PT, R30, RZ, PT ;  /* 0x000000ff1e00720c */ /* 0x000fd60003f25270 */
[----:B------:R-:W-:Y:S05]  /*05d0*/  @!P0 BRA `(.L_x_3) ;  /* 0x00000000006c8947 */ /* 0x000fea0003800000 */
[----:B------:R-:W0:Y:S01]  /*05e0*/  LDC.64 R24, c[0x0][0x380] ;  /* 0x0000e000ff187b82 */ /* 0x000e220000000a00 */
[CC--:B------:R-:W-:Y:S02]  /*05f0*/  IMAD R10, R32.reuse, R9.reuse, R0 ;  /* 0x00000009200a7224 */ /* 0x0c0fe400078e0200 */
[----:B------:R-:W-:-:S03]  /*0600*/  IMAD R27, R32, R9, UR4 ;  /* 0x00000004201b7e24 */ /* 0x000fc6000f8e0209 */
[----:B------:R-:W-:-:S04]  /*0610*/  IADD3 R12, PT, PT, R10, R9, RZ ;  /* 0x000000090a0c7210 */ /* 0x000fc80007ffe0ff */
[----:B------:R-:W-:Y:S01]  /*0620*/  IADD3 R22, PT, PT, R12, R9, RZ ;  /* 0x000000090c167210 */ /* 0x000fe20007ffe0ff */
[----:B0-----:R-:W-:-:S04]  /*0630*/  IMAD.WIDE.U32 R14, R10, 0x8, R24 ;  /* 0x000000080a0e7825 */ /* 0x001fc800078e0018 */
[--C-:B------:R-:W-:Y:S02]  /*0640*/  IMAD.WIDE R26, R27, 0x8, R24.reuse ;  /* 0x000000081b1a7825 */ /* 0x100fe400078e0218 */
[----:B------:R-:W2:Y:S02]  /*0650*/  LDG.E.64 R14, desc[UR6][R14.64] ;  /* 0x000000060e0e7981 */ /* 0x000ea4000c1e1b00 */
[----:B------:R-:W-:Y:S02]  /*0660*/  IMAD.WIDE.U32 R10, R12, 0x8, R24 ;  /* 0x000000080c0a7825 */ /* 0x000fe400078e0018 */
[----:B------:R0:W2:Y:S02]  /*0670*/  LDG.E.64 R18, desc[UR6][R26.64] ;  /* 0x000000061a127981 */ /* 0x0000a4000c1e1b00 */
[----:B------:R-:W-:Y:S02]  /*0680*/  IMAD.WIDE R34, R9, 0x8, R26 ;  /* 0x0000000809227825 */ /* 0x000fe400078e021a */
[----:B------:R-:W3:Y:S02]  /*0690*/  LDG.E.64 R10, desc[UR6][R10.64] ;  /* 0x000000060a0a7981 */ /* 0x000ee4000c1e1b00 */
[----:B------:R-:W-:-:S02]  /*06a0*/  IMAD.WIDE.U32 R20, R22, 0x8, R24 ;  /* 0x0000000816147825 */ /* 0x000fc400078e0018 */
[----:B------:R-:W3:Y:S01]  /*06b0*/  LDG.E.64 R12, desc[UR6][R34.64] ;  /* 0x00000006220c7981 */ /* 0x000ee2000c1e1b00 */
[----:B------:R-:W-:Y:S01]  /*06c0*/  IADD3 R31, PT, PT, R22, R9, RZ ;  /* 0x00000009161f7210 */ /* 0x000fe20007ffe0ff */
[----:B------:R-:W-:Y:S02]  /*06d0*/  IMAD.WIDE R28, R9, 0x8, R34 ;  /* 0x00000008091c7825 */ /* 0x000fe400078e0222 */
[----:B------:R-:W4:Y:S02]  /*06e0*/  LDG.E.64 R20, desc[UR6][R20.64] ;  /* 0x0000000614147981 */ /* 0x000f24000c1e1b00 */
[----:B------:R-:W-:Y:S02]  /*06f0*/  IMAD.WIDE.U32 R24, R31, 0x8, R24 ;  /* 0x000000081f187825 */ /* 0x000fe400078e0018 */
[----:B------:R-:W4:Y:S02]  /*0700*/  LDG.E.64 R22, desc[UR6][R28.64] ;  /* 0x000000061c167981 */ /* 0x000f24000c1e1b00 */
[----:B0-----:R-:W-:-:S02]  /*0710*/  IMAD.WIDE R26, R9, 0x8, R28 ;  /* 0x00000008091a7825 */ /* 0x001fc400078e021c */
[----:B------:R-:W5:Y:S04]  /*0720*/  LDG.E.64 R24, desc[UR6][R24.64] ;  /* 0x0000000618187981 */ /* 0x000f68000c1e1b00 */
[----:B------:R-:W5:Y:S01]  /*0730*/  LDG.E.64 R26, desc[UR6][R26.64] ;  /* 0x000000061a1a7981 */ /* 0x000f62000c1e1b00 */
[----:B------:R-:W-:Y:S01]  /*0740*/  IADD3 R32, PT, PT, R32, 0x4, RZ ;  /* 0x0000000420207810 */ /* 0x000fe20007ffe0ff */
[----:B--2---:R-:W-:-:S08]  /*0750*/  DFMA R14, R14, R18, R16 ;  /* 0x000000120e0e722b */ /* 0x004fd00000000010 */
[----:B---3--:R-:W-:-:S08]  /*0760*/  DFMA R10, R10, R12, R14 ;  /* 0x0000000c0a0a722b */ /* 0x008fd0000000000e */
[----:B----4-:R-:W-:-:S08]  /*0770*/  DFMA R10, R20, R22, R10 ;  /* 0x00000016140a722b */ /* 0x010fd0000000000a */
[----:B-----5:R-:W-:-:S11]  /*0780*/  DFMA R16, R24, R26, R10 ;  /* 0x0000001a1810722b */ /* 0x020fd6000000000a */
.L_x_3:
[----:B------:R-:W-:Y:S05]  /*0790*/  @!P1 BRA `(.L_x_2) ;  /* 0x0000000000649947 */ /* 0x000fea0003800000 */
[----:B------:R-:W-:Y:S02]  /*07a0*/  ISETP.NE.AND P0, PT, R30, 0x1, PT ;  /* 0x000000011e00780c */ /* 0x000fe40003f05270 */
[----:B------:R-:W-:-:S11]  /*07b0*/  LOP3.LUT P1, RZ, R9, 0x1, RZ, 0xc0, !PT ;  /* 0x0000000109ff7812 */ /* 0x000fd6000782c0ff */
[----:B------:R-:W0:Y:S01]  /*07c0*/  @P0 LDC.64 R18, c[0x0][0x380] ;  /* 0x0000e000ff120b82 */ /* 0x000e220000000a00 */
[CCC-:B------:R-:W-:Y:S02]  /*07d0*/  @P0 IMAD R14, R32.reuse, R9.reuse, R0.reuse ;  /* 0x00000009200e0224 */ /* 0x1c0fe400078e0200 */
[CC--:B------:R-:W-:Y:S01]  /*07e0*/  @P0 IMAD R23, R32.reuse, R9.reuse, UR4 ;  /* 0x0000000420170e24 */ /* 0x0c0fe2000f8e0209 */
[----:B------:R-:W-:Y:S02]  /*07f0*/  @P0 IADD3 R32, PT, PT, R32, 0x2, RZ ;  /* 0x0000000220200810 */ /* 0x000fe40007ffe0ff */
[-C--:B------:R-:W-:Y:S02]  /*0800*/  @P0 IADD3 R21, PT, PT, R14, R9.reuse, RZ ;  /* 0x000000090e150210 */ /* 0x080fe40007ffe0ff */
[----:B------:R-:W1:Y:S01]  /*0810*/  @P1 LDC.64 R10, c[0x0][0x380] ;  /* 0x0000e000ff0a1b82 */ /* 0x000e620000000a00 */
[CC--:B------:R-:W-:Y:S02]  /*0820*/  @P1 IMAD R25, R32.reuse, R9.reuse, R0 ;  /* 0x0000000920191224 */ /* 0x0c0fe400078e0200 */
[----:B------:R-:W-:-:S02]  /*0830*/  @P1 IMAD R27, R32, R9, UR4 ;  /* 0x00000004201b1e24 */ /* 0x000fc4000f8e0209 */
[----:B0-----:R-:W-:-:S04]  /*0840*/  @P0 IMAD.WIDE.U32 R12, R14, 0x8, R18 ;  /* 0x000000080e0c0825 */ /* 0x001fc800078e0012 */
[--C-:B------:R-:W-:Y:S02]  /*0850*/  @P0 IMAD.WIDE R22, R23, 0x8, R18.reuse ;  /* 0x0000000817160825 */ /* 0x100fe400078e0212 */
[----:B------:R-:W2:Y:S02]  /*0860*/  @P0 LDG.E.64 R12, desc[UR6][R12.64] ;  /* 0x000000060c0c0981 */ /* 0x000ea4000c1e1b00 */
[----:B------:R-:W-:Y:S02]  /*0870*/  @P0 IMAD.WIDE.U32 R18, R21, 0x8, R18 ;  /* 0x0000000815120825 */ /* 0x000fe400078e0012 */
[----:B------:R-:W2:Y:S02]  /*0880*/  @P0 LDG.E.64 R14, desc[UR6][R22.64] ;  /* 0x00000006160e0981 */ /* 0x000ea4000c1e1b00 */
[----:B------:R-:W-:Y:S02]  /*0890*/  @P0 IMAD.WIDE R20, R9, 0x8, R22 ;  /* 0x0000000809140825 */ /* 0x000fe400078e0216 */
[----:B------:R-:W3:Y:S02]  /*08a0*/  @P0 LDG.E.64 R18, desc[UR6][R18.64] ;  /* 0x0000000612120981 */ /* 0x000ee4000c1e1b00 */
[----:B-1----:R-:W-:-:S02]  /*08b0*/  @P1 IMAD.WIDE.U32 R24, R25, 0x8, R10 ;  /* 0x0000000819181825 */ /* 0x002fc400078e000a */
[----:B------:R-:W3:Y:S02]  /*08c0*/  @P0 LDG.E.64 R20, desc[UR6][R20.64] ;  /* 0x0000000614140981 */ /* 0x000ee4000c1e1b00 */
[----:B------:R-:W-:Y:S02]  /*08d0*/  @P1 IMAD.WIDE R10, R27, 0x8, R10 ;  /* 0x000000081b0a1825 */ /* 0x000fe400078e020a */
[----:B------:R-:W4:Y:S04]  /*08e0*/  @P1 LDG.E.64 R24, desc[UR6][R24.64] ;  /* 0x0000000618181981 */ /* 0x000f28000c1e1b00 */
[----:B------:R-:W4:Y:S01]  /*08f0*/  @P1 LDG.E.64 R10, desc[UR6][R10.64] ;  /* 0x000000060a0a1981 */ /* 0x000f22000c1e1b00 */
[----:B--2---:R-:W-:-:S08]  /*0900*/  @P0 DFMA R12, R12, R14, R16 ;  /* 0x0000000e0c0c022b */ /* 0x004fd00000000010 */
[----:B---3--:R-:W-:-:S08]  /*0910*/  @P0 DFMA R16, R18, R20, R12 ;  /* 0x000000141210022b */ /* 0x008fd0000000000c */
[----:B----4-:R-:W-:-:S11]  /*0920*/  @P1 DFMA R16, R24, R10, R16 ;  /* 0x0000000a1810122b */ /* 0x010fd60000000010 */
.L_x_2:
[----:B------:R-:W0:Y:S01]  /*0930*/  LDCU UR5, c[0x0][0x370] ;  /* 0x00006e00ff0577ac */ /* 0x000e220008000800 */
[----:B------:R-:W1:Y:S01]  /*0940*/  LDC.64 R10, c[0x0][0x388] ;  /* 0x0000e200ff0a7b82 */ /* 0x000e620000000a00 */
[----:B------:R-:W-:Y:S01]  /*0950*/  IMAD R13, R0, R9, UR4 ;  /* 0x00000004000d7e24 */ /* 0x000fe2000f8e0209 */
[----:B0-----:R-:W-:-:S06]  /*0960*/  UIADD3 UR4, UPT, UPT, UR5, UR4, URZ ;  /* 0x0000000405047290 */ /* 0x001fcc000fffe0ff */
[----:B------:R-:W-:Y:S01]  /*0970*/  ISETP.LE.AND P0, PT, R9, UR4, PT ;  /* 0x0000000409007c0c */ /* 0x000fe2000bf03270 */
[----:B-1----:R-:W-:-:S05]  /*0980*/  IMAD.WIDE R10, R13, 0x8, R10 ;  /* 0x000000080d0a7825 */ /* 0x002fca00078e020a */
[----:B------:R0:W-:Y:S07]  /*0990*/  STG.E.64 desc[UR6][R10.64], R16 ;  /* 0x000000100a007986 */ /* 0x0001ee000c101b06 */
[----:B------:R-:W-:Y:S05]  /*09a0*/  @!P0 BRA `(.L_x_4) ;  /* 0xfffffff400cc8947 */ /* 0x000fea000383ffff */
[----:B------:R-:W-:Y:S05]  /*09b0*/  EXIT ;  /* 0x000000000000794d */ /* 0x000fea0003800000 */
.L_x_5:
[----:B------:R-:W-:-:S00]  /*09c0*/  BRA `(.L_x_5) ;  /* 0xfffffffc00fc7947 */ /* 0x000fc0000383ffff */
[----:B------:R-:W-:-:S00]  /*09d0*/  NOP ;  /* 0x0000000000007918 */ /* 0x000fc00000000000 */
        /* <DEDUP_REMOVED lines=10> */
.L_x_6:


//--------------------- .nv.shared.reserved.0     --------------------------
	.section	.nv.shared.reserved.0,"aw",@nobits
	.weak		__nv_reservedSMEM_offset_0_alias
	.size		__nv_reservedSMEM_offset_0_alias, 0, 64
	.other		__nv_reservedSMEM_offset_0_alias,@"STO_CUDA_RESERVED_SHARED STV_DEFAULT"
__nv_reservedSMEM_offset_0_alias:
	.zero		0
	.zero		64


//--------------------- .nv.constant0._Z29cudaMultiplyMatrixByTransposePdS_i --------------------------
	.section	.nv.constant0._Z29cudaMultiplyMatrixByTransposePdS_i,"a",@progbits
	.sectionflags	@""
	.align	4
.nv.constant0._Z29cudaMultiplyMatrixByTransposePdS_i:
	.zero		916


//--------------------- SYMBOLS --------------------------

	.type		.nv.reservedSmem.offset0,@object
	.size		.nv.reservedSmem.offset0,0x4
